//
// Generated by NVIDIA NVVM Compiler
//
// Compiler Build ID: CL-36424714
// Cuda compilation tools, release 13.0, V13.0.88
// Based on NVVM 20.0.0
//

.version 9.0
.target sm_100
.address_size 64

	// .globl	_Z23oned_convolution_kernelPKfPfi
.extern .func  (.param .b32 func_retval0) vprintf
(
	.param .b64 vprintf_param_0,
	.param .b64 vprintf_param_1
)
;
.const .align 4 .b8 M[20];
.global .align 1 .b8 $str[4] = {37, 46, 105};

.visible .entry _Z23oned_convolution_kernelPKfPfi(
	.param .u64 .ptr .align 1 _Z23oned_convolution_kernelPKfPfi_param_0,
	.param .u64 .ptr .align 1 _Z23oned_convolution_kernelPKfPfi_param_1,
	.param .u32 _Z23oned_convolution_kernelPKfPfi_param_2
)
{
	.local .align 8 .b8 	__local_depot0[8];
	.reg .b64 	%SP;
	.reg .b64 	%SPL;
	.reg .pred 	%p<15>;
	.reg .b32 	%r<25>;
	.reg .b32 	%f<27>;
	.reg .b64 	%rd<34>;

	mov.u64 	%SPL, __local_depot0;
	cvta.local.u64 	%SP, %SPL;
	ld.param.u64 	%rd4, [_Z23oned_convolution_kernelPKfPfi_param_0];
	ld.param.u64 	%rd3, [_Z23oned_convolution_kernelPKfPfi_param_1];
	ld.param.u32 	%r5, [_Z23oned_convolution_kernelPKfPfi_param_2];
	cvta.to.global.u64 	%rd1, %rd4;
	add.u64 	%rd5, %SP, 0;
	add.u64 	%rd2, %SPL, 0;
	mov.u32 	%r6, %tid.x;
	mov.u32 	%r7, %ntid.x;
	mov.u32 	%r8, %ctaid.x;
	mad.lo.s32 	%r1, %r7, %r8, %r6;
	setp.ge.s32 	%p1, %r1, %r5;
	@%p1 bra 	$L__BB0_12;
	mov.b32 	%r9, -2;
	st.local.u32 	[%rd2], %r9;
	mov.u64 	%rd6, $str;
	cvta.global.u64 	%rd7, %rd6;
	{ // callseq 0, 0
	.param .b64 param0;
	st.param.b64 	[param0], %rd7;
	.param .b64 param1;
	st.param.b64 	[param1], %rd5;
	.param .b32 retval0;
	call.uni (retval0), 
	vprintf, 
	(
	param0, 
	param1
	);
	ld.param.b32 	%r10, [retval0];
	} // callseq 0
	add.s32 	%r2, %r1, -2;
	setp.lt.s32 	%p2, %r1, 2;
	setp.ge.s32 	%p3, %r2, %r5;
	mov.f32 	%f23, 0f00000000;
	or.pred  	%p4, %p2, %p3;
	@%p4 bra 	$L__BB0_3;
	mul.wide.u32 	%rd9, %r2, 4;
	add.s64 	%rd10, %rd1, %rd9;
	ld.global.f32 	%f12, [%rd10];
	ld.const.f32 	%f13, [M];
	fma.rn.f32 	%f23, %f12, %f13, 0f00000000;
$L__BB0_3:
	mov.b32 	%r12, -1;
	st.local.u32 	[%rd2], %r12;
	cvta.global.u64 	%rd12, %rd6;
	{ // callseq 1, 0
	.param .b64 param0;
	st.param.b64 	[param0], %rd12;
	.param .b64 param1;
	st.param.b64 	[param1], %rd5;
	.param .b32 retval0;
	call.uni (retval0), 
	vprintf, 
	(
	param0, 
	param1
	);
	ld.param.b32 	%r13, [retval0];
	} // callseq 1
	setp.lt.s32 	%p5, %r1, 1;
	setp.gt.s32 	%p6, %r1, %r5;
	or.pred  	%p7, %p5, %p6;
	@%p7 bra 	$L__BB0_5;
	add.s32 	%r15, %r1, -1;
	mul.wide.u32 	%rd14, %r15, 4;
	add.s64 	%rd15, %rd1, %rd14;
	ld.global.f32 	%f14, [%rd15];
	ld.const.f32 	%f15, [M+4];
	fma.rn.f32 	%f23, %f14, %f15, %f23;
$L__BB0_5:
	mov.b32 	%r16, 0;
	st.local.u32 	[%rd2], %r16;
	cvta.global.u64 	%rd17, %rd6;
	{ // callseq 2, 0
	.param .b64 param0;
	st.param.b64 	[param0], %rd17;
	.param .b64 param1;
	st.param.b64 	[param1], %rd5;
	.param .b32 retval0;
	call.uni (retval0), 
	vprintf, 
	(
	param0, 
	param1
	);
	ld.param.b32 	%r17, [retval0];
	} // callseq 2
	setp.lt.s32 	%p8, %r1, 0;
	@%p8 bra 	$L__BB0_7;
	mul.wide.u32 	%rd19, %r1, 4;
	add.s64 	%rd20, %rd1, %rd19;
	ld.global.f32 	%f16, [%rd20];
	ld.const.f32 	%f17, [M+8];
	fma.rn.f32 	%f23, %f16, %f17, %f23;
$L__BB0_7:
	mov.b32 	%r19, 1;
	st.local.u32 	[%rd2], %r19;
	cvta.global.u64 	%rd22, %rd6;
	{ // callseq 3, 0
	.param .b64 param0;
	st.param.b64 	[param0], %rd22;
	.param .b64 param1;
	st.param.b64 	[param1], %rd5;
	.param .b32 retval0;
	call.uni (retval0), 
	vprintf, 
	(
	param0, 
	param1
	);
	ld.param.b32 	%r20, [retval0];
	} // callseq 3
	add.s32 	%r3, %r1, 1;
	setp.lt.s32 	%p9, %r1, -1;
	setp.ge.s32 	%p10, %r3, %r5;
	or.pred  	%p11, %p9, %p10;
	@%p11 bra 	$L__BB0_9;
	mul.wide.u32 	%rd24, %r3, 4;
	add.s64 	%rd25, %rd1, %rd24;
	ld.global.f32 	%f18, [%rd25];
	ld.const.f32 	%f19, [M+12];
	fma.rn.f32 	%f23, %f18, %f19, %f23;
$L__BB0_9:
	mov.b32 	%r22, 2;
	st.local.u32 	[%rd2], %r22;
	cvta.global.u64 	%rd27, %rd6;
	{ // callseq 4, 0
	.param .b64 param0;
	st.param.b64 	[param0], %rd27;
	.param .b64 param1;
	st.param.b64 	[param1], %rd5;
	.param .b32 retval0;
	call.uni (retval0), 
	vprintf, 
	(
	param0, 
	param1
	);
	ld.param.b32 	%r23, [retval0];
	} // callseq 4
	add.s32 	%r4, %r1, 2;
	setp.lt.s32 	%p12, %r1, -2;
	setp.ge.s32 	%p13, %r4, %r5;
	or.pred  	%p14, %p12, %p13;
	@%p14 bra 	$L__BB0_11;
	mul.wide.u32 	%rd29, %r4, 4;
	add.s64 	%rd30, %rd1, %rd29;
	ld.global.f32 	%f20, [%rd30];
	ld.const.f32 	%f21, [M+16];
	fma.rn.f32 	%f23, %f20, %f21, %f23;
$L__BB0_11:
	cvta.to.global.u64 	%rd31, %rd3;
	mul.wide.s32 	%rd32, %r1, 4;
	add.s64 	%rd33, %rd31, %rd32;
	st.global.f32 	[%rd33], %f23;
$L__BB0_12:
	ret;

}


// ===== COMPILED SASS (sm_100) =====

	.target	sm_100

	.elftype	@"ET_EXEC"


//--------------------- .note.nv.tkinfo           --------------------------
	.section	.note.nv.tkinfo,"",@"SHT_NOTE"
	.sectionflags	@"SHF_NOTE_NV_TKINFO"
	.tkinfo
        /*0018*/ 	.word	0x00000002
        /*0030*/ 	.string	""
        /*0030*/ 	.string	"ptxas"
        /*0030*/ 	.string	"Cuda compilation tools, release 13.0, V13.0.88"
        /*0030*/ 	.string	"Build cuda_13.0.r13.0/compiler.36424714_0"
        /*0030*/ 	.string	"-arch sm_100 -m 64 "



//--------------------- .note.nv.cuinfo           --------------------------
	.section	.note.nv.cuinfo,"",@"SHT_NOTE"
	.sectionflags	@"SHF_NOTE_NV_CUINFO"
        /*0018*/ 	.short	0x0002
        /*001a*/ 	.short	0x0064
        /*001c*/ 	.short	0x0082
	.zero		2


//--------------------- .nv.info                  --------------------------
	.section	.nv.info,"",@"SHT_CUDA_INFO"
	.align	4


	//----- nvinfo : EIATTR_REGCOUNT
	.align		4
        /*0000*/ 	.byte	0x04, 0x2f
        /*0002*/ 	.short	(.L_3 - .L_2)
	.align		4
.L_2:
        /*0004*/ 	.word	index@(_Z23oned_convolution_kernelPKfPfi)
        /*0008*/ 	.word	0x0000001a


	//----- nvinfo : EIATTR_FRAME_SIZE
	.align		4
.L_3:
        /*000c*/ 	.byte	0x04, 0x11
        /*000e*/ 	.short	(.L_5 - .L_4)
	.align		4
.L_4:
        /*0010*/ 	.word	index@(_Z23oned_convolution_kernelPKfPfi)
        /*0014*/ 	.word	0x00000008


	//----- nvinfo : EIATTR_MIN_STACK_SIZE
	.align		4
.L_5:
        /*0018*/ 	.byte	0x04, 0x12
        /*001a*/ 	.short	(.L_7 - .L_6)
	.align		4
.L_6:
        /*001c*/ 	.word	index@(_Z23oned_convolution_kernelPKfPfi)
        /*0020*/ 	.word	0x00000008
.L_7:


//--------------------- .nv.compat                --------------------------
	.section	.nv.compat,"",@"SHT_CUDA_COMPAT_INFO"
	.align	4
        /*0000*/ 	.byte	0x02, 0x09, 0x00, 0x00, 0x02, 0x02, 0x01, 0x00, 0x02, 0x05, 0x05, 0x00, 0x03, 0x07, 0x01, 0x01
        /*0010*/ 	.byte	0x02, 0x03, 0x00, 0x00, 0x02, 0x06, 0x01, 0x00, 0x04, 0x0b, 0x08, 0x00, 0x09, 0x00, 0x00, 0x00
        /*0020*/ 	.byte	0x00, 0x00, 0x00, 0x00


//--------------------- .nv.info._Z23oned_convolution_kernelPKfPfi --------------------------
	.section	.nv.info._Z23oned_convolution_kernelPKfPfi,"",@"SHT_CUDA_INFO"
	.sectionflags	@""
	.align	4


	//----- nvinfo : EIATTR_CUDA_API_VERSION
	.align		4
        /*0000*/ 	.byte	0x04, 0x37
        /*0002*/ 	.short	(.L_9 - .L_8)
.L_8:
        /*0004*/ 	.word	0x00000082


	//----- nvinfo : EIATTR_KPARAM_INFO
	.align		4
.L_9:
        /*0008*/ 	.byte	0x04, 0x17
        /*000a*/ 	.short	(.L_11 - .L_10)
.L_10:
        /*000c*/ 	.word	0x00000000
        /*0010*/ 	.short	0x0002
        /*0012*/ 	.short	0x0010
        /*0014*/ 	.byte	0x00, 0xf0, 0x11, 0x00


	//----- nvinfo : EIATTR_KPARAM_INFO
	.align		4
.L_11:
        /*0018*/ 	.byte	0x04, 0x17
        /*001a*/ 	.short	(.L_13 - .L_12)
.L_12:
        /*001c*/ 	.word	0x00000000
        /*0020*/ 	.short	0x0001
        /*0022*/ 	.short	0x0008
        /*0024*/ 	.byte	0x00, 0xf5, 0x21, 0x00


	//----- nvinfo : EIATTR_KPARAM_INFO
	.align		4
.L_13:
        /*0028*/ 	.byte	0x04, 0x17
        /*002a*/ 	.short	(.L_15 - .L_14)
.L_14:
        /*002c*/ 	.word	0x00000000
        /*0030*/ 	.short	0x0000
        /*0032*/ 	.short	0x0000
        /*0034*/ 	.byte	0x00, 0xf5, 0x21, 0x00


	//----- nvinfo : EIATTR_SPARSE_MMA_MASK
	.align		4
.L_15:
        /*0038*/ 	.byte	0x03, 0x50
        /*003a*/ 	.short	0x0000


	//----- nvinfo : EIATTR_MAXREG_COUNT
	.align		4
        /*003c*/ 	.byte	0x03, 0x1b
        /*003e*/ 	.short	0x00ff


	//----- nvinfo : EIATTR_EXTERNS
	.align		4
        /*0040*/ 	.byte	0x04, 0x0f
        /*0042*/ 	.short	(.L_17 - .L_16)


	//   ....[0]....
	.align		4
.L_16:
        /*0044*/ 	.word	index@(vprintf)


	//----- nvinfo : EIATTR_MERCURY_ISA_VERSION
	.align		4
.L_17:
        /*0048*/ 	.byte	0x03, 0x5f
        /*004a*/ 	.short	0x0101


	//----- nvinfo : EIATTR_VRC_CTA_INIT_COUNT
	.align		4
        /*004c*/ 	.byte	0x02, 0x4a
	.zero		1
	.zero		1


	//----- nvinfo : EIATTR_SYSCALL_OFFSETS
	.align		4
        /*0050*/ 	.byte	0x04, 0x46
        /*0052*/ 	.short	(.L_19 - .L_18)


	//   ....[0]....
.L_18:
        /*0054*/ 	.word	0x00000170


	//   ....[1]....
        /*0058*/ 	.word	0x000002f0


	//   ....[2]....
        /*005c*/ 	.word	0x00000440


	//   ....[3]....
        /*0060*/ 	.word	0x00000570


	//   ....[4]....
        /*0064*/ 	.word	0x000006d0


	//----- nvinfo : EIATTR_EXIT_INSTR_OFFSETS
	.align		4
.L_19:
        /*0068*/ 	.byte	0x04, 0x1c
        /*006a*/ 	.short	(.L_21 - .L_20)


	//   ....[0]....
.L_20:
        /*006c*/ 	.word	0x000000c0


	//   ....[1]....
        /*0070*/ 	.word	0x00000810


	//----- nvinfo : EIATTR_CRS_STACK_SIZE
	.align		4
.L_21:
        /*0074*/ 	.byte	0x04, 0x1e
        /*0076*/ 	.short	(.L_23 - .L_22)
.L_22:
        /*0078*/ 	.word	0x00000000


	//----- nvinfo : EIATTR_CBANK_PARAM_SIZE
	.align		4
.L_23:
        /*007c*/ 	.byte	0x03, 0x19
        /*007e*/ 	.short	0x0014


	//----- nvinfo : EIATTR_PARAM_CBANK
	.align		4
        /*0080*/ 	.byte	0x04, 0x0a
        /*0082*/ 	.short	(.L_25 - .L_24)
	.align		4
.L_24:
        /*0084*/ 	.word	index@(.nv.constant0._Z23oned_convolution_kernelPKfPfi)
        /*0088*/ 	.short	0x0380
        /*008a*/ 	.short	0x0014


	//----- nvinfo : EIATTR_SW_WAR
	.align		4
.L_25:
        /*008c*/ 	.byte	0x04, 0x36
        /*008e*/ 	.short	(.L_27 - .L_26)
.L_26:
        /*0090*/ 	.word	0x00000008
.L_27:


//--------------------- .nv.callgraph             --------------------------
	.section	.nv.callgraph,"",@"SHT_CUDA_CALLGRAPH"
	.align	4
	.sectionentsize	8
	.align		4
        /*0000*/ 	.word	0x00000000
	.align		4
        /*0004*/ 	.word	0xffffffff
	.align		4
        /*0008*/ 	.word	index@(_Z23oned_convolution_kernelPKfPfi)
	.align		4
        /*000c*/ 	.word	index@(vprintf)
	.align		4
        /*0010*/ 	.word	0x00000000
	.align		4
        /*0014*/ 	.word	0xfffffffe
	.align		4
        /*0018*/ 	.word	0x00000000
	.align		4
        /*001c*/ 	.word	0xfffffffd
	.align		4
        /*0020*/ 	.word	0x00000000
	.align		4
        /*0024*/ 	.word	0xfffffffc


//--------------------- .nv.constant4             --------------------------
	.section	.nv.constant4,"a",@progbits
	.align	8
	.align		8
.nv.constant4:
        /*0000*/ 	.dword	vprintf
	.align		8
        /*0008*/ 	.dword	$str


//--------------------- .nv.constant3             --------------------------
	.section	.nv.constant3,"a",@progbits
	.align	4
.nv.constant3:
	.type		M,@object
	.size		M,(.L_0 - M)
M:
	.zero		20
.L_0:


//--------------------- .text._Z23oned_convolution_kernelPKfPfi --------------------------
	.section	.text._Z23oned_convolution_kernelPKfPfi,"ax",@progbits
	.align	128
        .global         _Z23oned_convolution_kernelPKfPfi
        .type           _Z23oned_convolution_kernelPKfPfi,@function
        .size           _Z23oned_convolution_kernelPKfPfi,(.L_x_8 - _Z23oned_convolution_kernelPKfPfi)
        .other          _Z23oned_convolution_kernelPKfPfi,@"STO_CUDA_ENTRY STV_DEFAULT"
_Z23oned_convolution_kernelPKfPfi:
.text._Z23oned_convolution_kernelPKfPfi:
[----:B------:R-:W0:Y:S01]  /*0000*/  LDC R1, c[0x0][0x37c] ;  /* 0x0000df00ff017b82 */ /* 0x000e220000000800 */
[----:B------:R-:W1:Y:S01]  /*0010*/  S2R R22, SR_TID.X ;  /* 0x0000000000167919 */ /* 0x000e620000002100 */
[----:B------:R-:W2:Y:S01]  /*0020*/  LDCU UR5, c[0x0][0x2fc] ;  /* 0x00005f80ff0577ac */ /* 0x000ea20008000800 */
[----:B0-----:R-:W-:Y:S01]  /*0030*/  VIADD R1, R1, 0xfffffff8 ;  /* 0xfffffff801017836 */ /* 0x001fe20000000000 */
[----:B------:R-:W1:Y:S01]  /*0040*/  S2R R3, SR_CTAID.X ;  /* 0x0000000000037919 */ /* 0x000e620000002500 */
[----:B------:R-:W1:Y:S01]  /*0050*/  LDCU UR6, c[0x0][0x360] ;  /* 0x00006c00ff0677ac */ /* 0x000e620008000800 */
[----:B------:R-:W0:Y:S01]  /*0060*/  LDCU UR7, c[0x0][0x390] ;  /* 0x00007200ff0777ac */ /* 0x000e220008000800 */
[----:B------:R-:W3:Y:S02]  /*0070*/  LDCU UR4, c[0x0][0x2f8] ;  /* 0x00005f00ff0477ac */ /* 0x000ee40008000800 */
[----:B---3--:R-:W-:Y:S01]  /*0080*/  IADD3 R19, P1, PT, R1, UR4, RZ ;  /* 0x0000000401137c10 */ /* 0x008fe2000ff3e0ff */
[----:B-1----:R-:W-:-:S04]  /*0090*/  IMAD R22, R3, UR6, R22 ;  /* 0x0000000603167c24 */ /* 0x002fc8000f8e0216 */
[----:B--2---:R-:W-:Y:S01]  /*00a0*/  IMAD.X R18, RZ, RZ, UR5, P1 ;  /* 0x00000005ff127e24 */ /* 0x004fe200088e06ff */
[----:B0-----:R-:W-:-:S13]  /*00b0*/  ISETP.GE.AND P0, PT, R22, UR7, PT ;  /* 0x0000000716007c0c */ /* 0x001fda000bf06270 */
[----:B------:R-:W-:Y:S05]  /*00c0*/  @P0 EXIT ;  /* 0x000000000000094d */ /* 0x000fea0003800000 */
[----:B------:R-:W-:Y:S01]  /*00d0*/  IMAD.MOV.U32 R8, RZ, RZ, -0x2 ;  /* 0xfffffffeff087424 */ /* 0x000fe200078e00ff */
[----:B------:R-:W-:Y:S01]  /*00e0*/  MOV R0, 0x0 ;  /* 0x0000000000007802 */ /* 0x000fe20000000f00 */
[----:B------:R-:W0:Y:S01]  /*00f0*/  LDCU.64 UR4, c[0x4][0x8] ;  /* 0x01000100ff0477ac */ /* 0x000e220008000a00 */
[----:B------:R-:W-:Y:S01]  /*0100*/  MOV R6, R19 ;  /* 0x0000001300067202 */ /* 0x000fe20000000f00 */
[----:B------:R-:W-:Y:S01]  /*0110*/  IMAD.MOV.U32 R7, RZ, RZ, R18 ;  /* 0x000000ffff077224 */ /* 0x000fe200078e0012 */
[----:B------:R1:W-:Y:S01]  /*0120*/  STL [R1], R8 ;  /* 0x0000000801007387 */ /* 0x0003e20000100800 */
[----:B------:R1:W2:Y:S01]  /*0130*/  LDC.64 R2, c[0x4][R0] ;  /* 0x0100000000027b82 */ /* 0x0002a20000000a00 */
[----:B0-----:R-:W-:Y:S02]  /*0140*/  IMAD.U32 R4, RZ, RZ, UR4 ;  /* 0x00000004ff047e24 */ /* 0x001fe4000f8e00ff */
[----:B-1----:R-:W-:-:S07]  /*0150*/  IMAD.U32 R5, RZ, RZ, UR5 ;  /* 0x00000005ff057e24 */ /* 0x002fce000f8e00ff */
[----:B------:R-:W-:-:S07]  /*0160*/  LEPC R20, `(.L_x_0) ;  /* 0x000000001014794e */ /* 0x000fce0000000000 */
[----:B--2---:R-:W-:Y:S05]  /*0170*/  CALL.ABS.NOINC R2 ;  /* 0x0000000002007343 */ /* 0x004fea0003c00000 */
.L_x_0:
[----:B------:R-:W0:Y:S01]  /*0180*/  LDCU UR4, c[0x0][0x390] ;  /* 0x00007200ff0477ac */ /* 0x000e220008000800 */
[----:B------:R-:W-:Y:S01]  /*0190*/  VIADD R3, R22, 0xfffffffe ;  /* 0xfffffffe16037836 */ /* 0x000fe20000000000 */
[----:B------:R-:W1:Y:S04]  /*01a0*/  LDC.64 R16, c[0x0][0x358] ;  /* 0x0000d600ff107b82 */ /* 0x000e680000000a00 */
[----:B0-----:R-:W-:-:S04]  /*01b0*/  ISETP.GE.AND P0, PT, R3, UR4, PT ;  /* 0x0000000403007c0c */ /* 0x001fc8000bf06270 */
[----:B------:R-:W-:-:S13]  /*01c0*/  ISETP.LT.OR P0, PT, R22, 0x2, P0 ;  /* 0x000000021600780c */ /* 0x000fda0000701670 */
[----:B------:R-:W0:Y:S01]  /*01d0*/  @!P0 LDC.64 R6, c[0x0][0x380] ;  /* 0x0000e000ff068b82 */ /* 0x000e220000000a00 */
[----:B-1----:R-:W-:Y:S02]  /*01e0*/  @!P0 R2UR UR4, R16 ;  /* 0x00000000100482ca */ /* 0x002fe400000e0000 */
[----:B------:R-:W-:Y:S01]  /*01f0*/  @!P0 R2UR UR5, R17 ;  /* 0x00000000110582ca */ /* 0x000fe200000e0000 */
[----:B0-----:R-:W-:Y:S01]  /*0200*/  @!P0 IMAD.WIDE.U32 R6, R3, 0x4, R6 ;  /* 0x0000000403068825 */ /* 0x001fe200078e0006 */
[----:B------:R-:W-:-:S03]  /*0210*/  MOV R8, 0x0 ;  /* 0x0000000000087802 */ /* 0x000fc60000000f00 */
[----:B------:R-:W0:Y:S08]  /*0220*/  @!P0 LDC R3, c[0x3][RZ] ;  /* 0x00c00000ff038b82 */ /* 0x000e300000000800 */
[----:B------:R1:W0:Y:S01]  /*0230*/  @!P0 LDG.E R6, desc[UR4][R6.64] ;  /* 0x0000000406068981 */ /* 0x000222000c1e1900 */
[----:B------:R-:W-:Y:S01]  /*0240*/  IMAD.MOV.U32 R0, RZ, RZ, -0x1 ;  /* 0xffffffffff007424 */ /* 0x000fe200078e00ff */
[----:B------:R-:W2:Y:S01]  /*0250*/  LDCU.64 UR4, c[0x4][0x8] ;  /* 0x01000100ff0477ac */ /* 0x000ea20008000a00 */
[----:B------:R-:W-:Y:S01]  /*0260*/  IMAD.MOV.U32 R2, RZ, RZ, RZ ;  /* 0x000000ffff027224 */ /* 0x000fe200078e00ff */
[----:B------:R-:W3:Y:S02]  /*0270*/  LDC.64 R8, c[0x4][R8] ;  /* 0x0100000008087b82 */ /* 0x000ee40000000a00 */
[----:B------:R4:W-:Y:S01]  /*0280*/  STL [R1], R0 ;  /* 0x0000000001007387 */ /* 0x0009e20000100800 */
[----:B-1----:R-:W-:Y:S01]  /*0290*/  IMAD.MOV.U32 R7, RZ, RZ, R18 ;  /* 0x000000ffff077224 */ /* 0x002fe200078e0012 */
[----:B--2---:R-:W-:Y:S01]  /*02a0*/  MOV R4, UR4 ;  /* 0x0000000400047c02 */ /* 0x004fe20008000f00 */
[----:B------:R-:W-:-:S02]  /*02b0*/  IMAD.U32 R5, RZ, RZ, UR5 ;  /* 0x00000005ff057e24 */ /* 0x000fc4000f8e00ff */
[----:B0-----:R-:W-:Y:S01]  /*02c0*/  @!P0 FFMA R2, R6, R3, RZ ;  /* 0x0000000306028223 */ /* 0x001fe200000000ff */
[----:B---34-:R-:W-:-:S07]  /*02d0*/  IMAD.MOV.U32 R6, RZ, RZ, R19 ;  /* 0x000000ffff067224 */ /* 0x018fce00078e0013 */
[----:B------:R-:W-:-:S07]  /*02e0*/  LEPC R20, `(.L_x_1) ;  /* 0x000000001014794e */ /* 0x000fce0000000000 */
[----:B------:R-:W-:Y:S05]  /*02f0*/  CALL.ABS.NOINC R8 ;  /* 0x0000000008007343 */ /* 0x000fea0003c00000 */
.L_x_1:
[----:B------:R-:W0:Y:S02]  /*0300*/  LDCU UR4, c[0x0][0x390] ;  /* 0x00007200ff0477ac */ /* 0x000e240008000800 */
[----:B0-----:R-:W-:-:S04]  /*0310*/  ISETP.GT.AND P0, PT, R22, UR4, PT ;  /* 0x0000000416007c0c */ /* 0x001fc8000bf04270 */
[----:B------:R-:W-:-:S13]  /*0320*/  ISETP.LT.OR P0, PT, R22, 0x1, P0 ;  /* 0x000000011600780c */ /* 0x000fda0000701670 */
[----:B------:R-:W0:Y:S01]  /*0330*/  @!P0 LDC.64 R10, c[0x0][0x380] ;  /* 0x0000e000ff0a8b82 */ /* 0x000e220000000a00 */
[----:B------:R-:W-:Y:S01]  /*0340*/  @!P0 R2UR UR4, R16 ;  /* 0x00000000100482ca */ /* 0x000fe200000e0000 */
[----:B------:R-:W-:Y:S01]  /*0350*/  @!P0 VIADD R3, R22, 0xffffffff ;  /* 0xffffffff16038836 */ /* 0x000fe20000000000 */
[----:B------:R-:W-:Y:S02]  /*0360*/  @!P0 R2UR UR5, R17 ;  /* 0x00000000110582ca */ /* 0x000fe400000e0000 */
[----:B------:R-:W-:-:S03]  /*0370*/  MOV R8, 0x0 ;  /* 0x0000000000087802 */ /* 0x000fc60000000f00 */
[----:B------:R-:W1:Y:S01]  /*0380*/  @!P0 LDC R0, c[0x3][0x4] ;  /* 0x00c00100ff008b82 */ /* 0x000e620000000800 */
[----:B0-----:R-:W-:-:S07]  /*0390*/  @!P0 IMAD.WIDE.U32 R10, R3, 0x4, R10 ;  /* 0x00000004030a8825 */ /* 0x001fce00078e000a */
[----:B------:R-:W1:Y:S01]  /*03a0*/  @!P0 LDG.E R11, desc[UR4][R10.64] ;  /* 0x000000040a0b8981 */ /* 0x000e62000c1e1900 */
[----:B------:R-:W0:Y:S01]  /*03b0*/  LDC.64 R8, c[0x4][R8] ;  /* 0x0100000008087b82 */ /* 0x000e220000000a00 */
[----:B------:R-:W2:Y:S01]  /*03c0*/  LDCU.64 UR4, c[0x4][0x8] ;  /* 0x01000100ff0477ac */ /* 0x000ea20008000a00 */
[----:B------:R-:W-:Y:S01]  /*03d0*/  IMAD.MOV.U32 R6, RZ, RZ, R19 ;  /* 0x000000ffff067224 */ /* 0x000fe200078e0013 */
[----:B------:R3:W-:Y:S01]  /*03e0*/  STL [R1], RZ ;  /* 0x000000ff01007387 */ /* 0x0007e20000100800 */
[----:B------:R-:W-:Y:S01]  /*03f0*/  IMAD.MOV.U32 R7, RZ, RZ, R18 ;  /* 0x000000ffff077224 */ /* 0x000fe200078e0012 */
[----:B--2---:R-:W-:Y:S01]  /*0400*/  MOV R4, UR4 ;  /* 0x0000000400047c02 */ /* 0x004fe20008000f00 */
[----:B------:R-:W-:Y:S02]  /*0410*/  IMAD.U32 R5, RZ, RZ, UR5 ;  /* 0x00000005ff057e24 */ /* 0x000fe4000f8e00ff */
[----:B01-3--:R-:W-:-:S07]  /*0420*/  @!P0 FFMA R2, R11, R0, R2 ;  /* 0x000000000b028223 */ /* 0x00bfce0000000002 */
[----:B------:R-:W-:-:S07]  /*0430*/  LEPC R20, `(.L_x_2) ;  /* 0x000000001014794e */ /* 0x000fce0000000000 */
[----:B------:R-:W-:Y:S05]  /*0440*/  CALL.ABS.NOINC R8 ;  /* 0x0000000008007343 */ /* 0x000fea0003c00000 */
.L_x_2:
[----:B------:R-:W-:-:S13]  /*0450*/  ISETP.GE.AND P0, PT, R22, RZ, PT ;  /* 0x000000ff1600720c */ /* 0x000fda0003f06270 */
[----:B------:R-:W0:Y:S01]  /*0460*/  @P0 LDC.64 R10, c[0x0][0x380] ;  /* 0x0000e000ff0a0b82 */ /* 0x000e220000000a00 */
[----:B------:R-:W-:Y:S02]  /*0470*/  @P0 R2UR UR4, R16 ;  /* 0x00000000100402ca */ /* 0x000fe400000e0000 */
[----:B------:R-:W-:Y:S01]  /*0480*/  @P0 R2UR UR5, R17 ;  /* 0x00000000110502ca */ /* 0x000fe200000e0000 */
[----:B------:R-:W-:Y:S01]  /*0490*/  IMAD.MOV.U32 R0, RZ, RZ, 0x1 ;  /* 0x00000001ff007424 */ /* 0x000fe200078e00ff */
[----:B------:R-:W-:-:S03]  /*04a0*/  MOV R8, 0x0 ;  /* 0x0000000000087802 */ /* 0x000fc60000000f00 */
[----:B------:R-:W1:Y:S01]  /*04b0*/  @P0 LDC R3, c[0x3][0x8] ;  /* 0x00c00200ff030b82 */ /* 0x000e620000000800 */
[----:B0-----:R-:W-:-:S07]  /*04c0*/  @P0 IMAD.WIDE.U32 R10, R22, 0x4, R10 ;  /* 0x00000004160a0825 */ /* 0x001fce00078e000a */
[----:B------:R-:W1:Y:S01]  /*04d0*/  @P0 LDG.E R11, desc[UR4][R10.64] ;  /* 0x000000040a0b0981 */ /* 0x000e62000c1e1900 */
[----:B------:R-:W0:Y:S01]  /*04e0*/  LDC.64 R8, c[0x4][R8] ;  /* 0x0100000008087b82 */ /* 0x000e220000000a00 */
[----:B------:R-:W2:Y:S01]  /*04f0*/  LDCU.64 UR4, c[0x4][0x8] ;  /* 0x01000100ff0477ac */ /* 0x000ea20008000a00 */
[----:B------:R-:W-:Y:S01]  /*0500*/  IMAD.MOV.U32 R6, RZ, RZ, R19 ;  /* 0x000000ffff067224 */ /* 0x000fe200078e0013 */
[----:B------:R3:W-:Y:S01]  /*0510*/  STL [R1], R0 ;  /* 0x0000000001007387 */ /* 0x0007e20000100800 */
[----:B------:R-:W-:Y:S01]  /*0520*/  IMAD.MOV.U32 R7, RZ, RZ, R18 ;  /* 0x000000ffff077224 */ /* 0x000fe200078e0012 */
[----:B--2---:R-:W-:Y:S01]  /*0530*/  MOV R4, UR4 ;  /* 0x0000000400047c02 */ /* 0x004fe20008000f00 */
[----:B------:R-:W-:Y:S02]  /*0540*/  IMAD.U32 R5, RZ, RZ, UR5 ;  /* 0x00000005ff057e24 */ /* 0x000fe4000f8e00ff */
[----:B01-3--:R-:W-:-:S07]  /*0550*/  @P0 FFMA R2, R11, R3, R2 ;  /* 0x000000030b020223 */ /* 0x00bfce0000000002 */
[----:B------:R-:W-:-:S07]  /*0560*/  LEPC R20, `(.L_x_3) ;  /* 0x000000001014794e */ /* 0x000fce0000000000 */
[----:B------:R-:W-:Y:S05]  /*0570*/  CALL.ABS.NOINC R8 ;  /* 0x0000000008007343 */ /* 0x000fea0003c00000 */
.L_x_3:
[----:B------:R-:W0:Y:S01]  /*0580*/  LDCU UR4, c[0x0][0x390] ;  /* 0x00007200ff0477ac */ /* 0x000e220008000800 */
[----:B------:R-:W-:-:S04]  /*0590*/  IADD3 R3, PT, PT, R22, 0x1, RZ ;  /* 0x0000000116037810 */ /* 0x000fc80007ffe0ff */
[----:B0-----:R-:W-:-:S04]  /*05a0*/  ISETP.GE.AND P0, PT, R3, UR4, PT ;  /* 0x0000000403007c0c */ /* 0x001fc8000bf06270 */
[----:B------:R-:W-:-:S13]  /*05b0*/  ISETP.LT.OR P0, PT, R22, -0x1, P0 ;  /* 0xffffffff1600780c */ /* 0x000fda0000701670 */
[----:B------:R-:W0:Y:S01]  /*05c0*/  @!P0 LDC.64 R10, c[0x0][0x380] ;  /* 0x0000e000ff0a8b82 */ /* 0x000e220000000a00 */
[----:B------:R-:W-:Y:S02]  /*05d0*/  @!P0 R2UR UR4, R16 ;  /* 0x00000000100482ca */ /* 0x000fe400000e0000 */
[----:B------:R-:W-:Y:S01]  /*05e0*/  @!P0 R2UR UR5, R17 ;  /* 0x00000000110582ca */ /* 0x000fe200000e0000 */
[----:B0-----:R-:W-:Y:S01]  /*05f0*/  @!P0 IMAD.WIDE.U32 R10, R3, 0x4, R10 ;  /* 0x00000004030a8825 */ /* 0x001fe200078e000a */
[----:B------:R-:W-:-:S03]  /*0600*/  MOV R8, 0x0 ;  /* 0x0000000000087802 */ /* 0x000fc60000000f00 */
[----:B------:R-:W0:Y:S08]  /*0610*/  @!P0 LDC R3, c[0x3][0xc] ;  /* 0x00c00300ff038b82 */ /* 0x000e300000000800 */
[----:B------:R-:W0:Y:S01]  /*0620*/  @!P0 LDG.E R11, desc[UR4][R10.64] ;  /* 0x000000040a0b8981 */ /* 0x000e22000c1e1900 */
[----:B------:R-:W-:Y:S01]  /*0630*/  IMAD.MOV.U32 R0, RZ, RZ, 0x2 ;  /* 0x00000002ff007424 */ /* 0x000fe200078e00ff */
[----:B------:R-:W1:Y:S01]  /*0640*/  LDCU.64 UR4, c[0x4][0x8] ;  /* 0x01000100ff0477ac */ /* 0x000e620008000a00 */
[----:B------:R-:W-:Y:S01]  /*0650*/  MOV R6, R19 ;  /* 0x0000001300067202 */ /* 0x000fe20000000f00 */
[----:B------:R-:W2:Y:S01]  /*0660*/  LDC.64 R8, c[0x4][R8] ;  /* 0x0100000008087b82 */ /* 0x000ea20000000a00 */
[----:B------:R-:W-:Y:S01]  /*0670*/  IMAD.MOV.U32 R7, RZ, RZ, R18 ;  /* 0x000000ffff077224 */ /* 0x000fe200078e0012 */
[----:B------:R3:W-:Y:S01]  /*0680*/  STL [R1], R0 ;  /* 0x0000000001007387 */ /* 0x0007e20000100800 */
[----:B-1----:R-:W-:-:S02]  /*0690*/  IMAD.U32 R4, RZ, RZ, UR4 ;  /* 0x00000004ff047e24 */ /* 0x002fc4000f8e00ff */
[----:B------:R-:W-:Y:S02]  /*06a0*/  IMAD.U32 R5, RZ, RZ, UR5 ;  /* 0x00000005ff057e24 */ /* 0x000fe4000f8e00ff */
[----:B0-23--:R-:W-:-:S07]  /*06b0*/  @!P0 FFMA R2, R11, R3, R2 ;  /* 0x000000030b028223 */ /* 0x00dfce0000000002 */
[----:B------:R-:W-:-:S07]  /*06c0*/  LEPC R20, `(.L_x_4) ;  /* 0x000000001014794e */ /* 0x000fce0000000000 */
[----:B------:R-:W-:Y:S05]  /*06d0*/  CALL.ABS.NOINC R8 ;  /* 0x0000000008007343 */ /* 0x000fea0003c00000 */
.L_x_4:
[----:B------:R-:W0:Y:S01]  /*06e0*/  LDCU UR4, c[0x0][0x390] ;  /* 0x00007200ff0477ac */ /* 0x000e220008000800 */
[----:B------:R-:W-:Y:S01]  /*06f0*/  VIADD R3, R22, 0x2 ;  /* 0x0000000216037836 */ /* 0x000fe20000000000 */
[----:B------:R-:W1:Y:S01]  /*0700*/  LDC.64 R6, c[0x0][0x388] ;  /* 0x0000e200ff067b82 */ /* 0x000e620000000a00 */
[----:B------:R-:W-:Y:S03]  /*0710*/  BSSY.RECONVERGENT B0, `(.L_x_5) ;  /* 0x000000b000007945 */ /* 0x000fe60003800200 */
[----:B0-----:R-:W-:-:S04]  /*0720*/  ISETP.GE.AND P0, PT, R3, UR4, PT ;  /* 0x0000000403007c0c */ /* 0x001fc8000bf06270 */
[----:B------:R-:W-:-:S13]  /*0730*/  ISETP.LT.OR P0, PT, R22, -0x2, P0 ;  /* 0xfffffffe1600780c */ /* 0x000fda0000701670 */
[----:B------:R-:W-:Y:S05]  /*0740*/  @P0 BRA `(.L_x_6) ;  /* 0x00000000001c0947 */ /* 0x000fea0003800000 */
[----:B------:R-:W0:Y:S01]  /*0750*/  LDC.64 R4, c[0x0][0x380] ;  /* 0x0000e000ff047b82 */ /* 0x000e220000000a00 */
[----:B------:R-:W-:Y:S02]  /*0760*/  R2UR UR4, R16 ;  /* 0x00000000100472ca */ /* 0x000fe400000e0000 */
[----:B------:R-:W-:Y:S01]  /*0770*/  R2UR UR5, R17 ;  /* 0x00000000110572ca */ /* 0x000fe200000e0000 */
[----:B0-----:R-:W-:-:S12]  /*0780*/  IMAD.WIDE.U32 R4, R3, 0x4, R4 ;  /* 0x0000000403047825 */ /* 0x001fd800078e0004 */
[----:B------:R-:W2:Y:S01]  /*0790*/  LDG.E R5, desc[UR4][R4.64] ;  /* 0x0000000404057981 */ /* 0x000ea2000c1e1900 */
[----:B------:R-:W2:Y:S02]  /*07a0*/  LDCU UR4, c[0x3][0x10] ;  /* 0x00c00200ff0477ac */ /* 0x000ea40008000800 */
[----:B--2---:R-:W-:-:S07]  /*07b0*/  FFMA R2, R5, UR4, R2 ;  /* 0x0000000405027c23 */ /* 0x004fce0008000002 */
.L_x_6:
[----:B------:R-:W-:Y:S05]  /*07c0*/  BSYNC.RECONVERGENT B0 ;  /* 0x0000000000007941 */ /* 0x000fea0003800200 */
.L_x_5:
[----:B------:R-:W-:Y:S01]  /*07d0*/  R2UR UR4, R16 ;  /* 0x00000000100472ca */ /* 0x000fe200000e0000 */
[----:B-1----:R-:W-:Y:S01]  /*07e0*/  IMAD.WIDE R22, R22, 0x4, R6 ;  /* 0x0000000416167825 */ /* 0x002fe200078e0206 */
[----:B------:R-:W-:-:S13]  /*07f0*/  R2UR UR5, R17 ;  /* 0x00000000110572ca */ /* 0x000fda00000e0000 */
[----:B------:R-:W-:Y:S01]  /*0800*/  STG.E desc[UR4][R22.64], R2 ;  /* 0x0000000216007986 */ /* 0x000fe2000c101904 */
[----:B------:R-:W-:Y:S05]  /*0810*/  EXIT ;  /* 0x000000000000794d */ /* 0x000fea0003800000 */
.L_x_7:
[----:B------:R-:W-:-:S00]  /*0820*/  BRA `(.L_x_7) ;  /* 0xfffffffc00fc7947 */ /* 0x000fc0000383ffff */
[----:B------:R-:W-:-:S00]  /*0830*/  NOP ;  /* 0x0000000000007918 */ /* 0x000fc00000000000 */
        /* <DEDUP_REMOVED lines=12> */
.L_x_8:


//--------------------- .nv.global.init           --------------------------
	.section	.nv.global.init,"aw",@progbits
.nv.global.init:
	.type		$str,@object
	.size		$str,(.L_1 - $str)
$str:
        /*0000*/ 	.byte	0x25, 0x2e, 0x69, 0x00
.L_1:


//--------------------- .nv.shared.reserved.0     --------------------------
	.section	.nv.shared.reserved.0,"aw",@nobits
	.weak		__nv_reservedSMEM_offset_0_alias
	.size		__nv_reservedSMEM_offset_0_alias, 0, 64
	.other		__nv_reservedSMEM_offset_0_alias,@"STO_CUDA_RESERVED_SHARED STV_DEFAULT"
__nv_reservedSMEM_offset_0_alias:
	.zero		0
	.zero		64


//--------------------- .nv.constant0._Z23oned_convolution_kernelPKfPfi --------------------------
	.section	.nv.constant0._Z23oned_convolution_kernelPKfPfi,"a",@progbits
	.sectionflags	@""
	.align	4
.nv.constant0._Z23oned_convolution_kernelPKfPfi:
	.zero		916


//--------------------- SYMBOLS --------------------------

	.type		.nv.reservedSmem.offset0,@object
	.size		.nv.reservedSmem.offset0,0x4
	.type		vprintf,@function
